	.headerflags	@"EF_CUDA_TEXMODE_UNIFIED EF_CUDA_64BIT_ADDRESS EF_CUDA_ACCELERATORS EF_CUDA_SM90 EF_CUDA_VIRTUAL_SM(EF_CUDA_SM90)"
	.elftype	@"ET_EXEC"


//--------------------- .nv.info                  --------------------------
	.section	.nv.info,"",@"SHT_CUDA_INFO"
	.align	4


	//----- nvinfo : EIATTR_REGCOUNT
	.align		4
        /*0000*/ 	.byte	0x04, 0x2f
        /*0002*/ 	.short	(.L_1 - .L_0)
	.align		4
.L_0:
        /*0004*/ 	.word	index@(triton_poi_fused_cat_21)
        /*0008*/ 	.word	0x00000020


	//----- nvinfo : EIATTR_MIN_STACK_SIZE
	.align		4
.L_1:
        /*000c*/ 	.byte	0x04, 0x12
        /*000e*/ 	.short	(.L_3 - .L_2)
	.align		4
.L_2:
        /*0010*/ 	.word	index@(triton_poi_fused_cat_21)
        /*0014*/ 	.word	0x00000000


	//----- nvinfo : EIATTR_FRAME_SIZE
	.align		4
.L_3:
        /*0018*/ 	.byte	0x04, 0x11
        /*001a*/ 	.short	(.L_5 - .L_4)
	.align		4
.L_4:
        /*001c*/ 	.word	index@(triton_poi_fused_cat_21)
        /*0020*/ 	.word	0x00000000


	//----- nvinfo : EIATTR_MIN_STACK_SIZE
	.align		4
.L_5:
        /*0024*/ 	.byte	0x04, 0x12
        /*0026*/ 	.short	(.L_7 - .L_6)
	.align		4
.L_6:
        /*0028*/ 	.word	index@(triton_poi_fused_cat_21)
        /*002c*/ 	.word	0x00000000
.L_7:


//--------------------- .nv.info.triton_poi_fused_cat_21 --------------------------
	.section	.nv.info.triton_poi_fused_cat_21,"",@"SHT_CUDA_INFO"
	.sectionflags	@""
	.align	4


	//----- nvinfo : EIATTR_CUDA_API_VERSION
	.align		4
        /*0000*/ 	.byte	0x04, 0x37
        /*0002*/ 	.short	(.L_9 - .L_8)
.L_8:
        /*0004*/ 	.word	0x0000007c


	//----- nvinfo : EIATTR_KPARAM_INFO
	.align		4
.L_9:
        /*0008*/ 	.byte	0x04, 0x17
        /*000a*/ 	.short	(.L_11 - .L_10)
.L_10:
        /*000c*/ 	.word	0x00000000
        /*0010*/ 	.short	0x0005
        /*0012*/ 	.short	0x0028
        /*0014*/ 	.byte	0x00, 0xf0, 0x11, 0x00


	//----- nvinfo : EIATTR_KPARAM_INFO
	.align		4
.L_11:
        /*0018*/ 	.byte	0x04, 0x17
        /*001a*/ 	.short	(.L_13 - .L_12)
.L_12:
        /*001c*/ 	.word	0x00000000
        /*0020*/ 	.short	0x0004
        /*0022*/ 	.short	0x0020
        /*0024*/ 	.byte	0x00, 0xf4, 0x21, 0x00


	//----- nvinfo : EIATTR_KPARAM_INFO
	.align		4
.L_13:
        /*0028*/ 	.byte	0x04, 0x17
        /*002a*/ 	.short	(.L_15 - .L_14)
.L_14:
        /*002c*/ 	.word	0x00000000
        /*0030*/ 	.short	0x0003
        /*0032*/ 	.short	0x0018
        /*0034*/ 	.byte	0x00, 0xf4, 0x21, 0x00


	//----- nvinfo : EIATTR_KPARAM_INFO
	.align		4
.L_15:
        /*0038*/ 	.byte	0x04, 0x17
        /*003a*/ 	.short	(.L_17 - .L_16)
.L_16:
        /*003c*/ 	.word	0x00000000
        /*0040*/ 	.short	0x0002
        /*0042*/ 	.short	0x0010
        /*0044*/ 	.byte	0x00, 0xf4, 0x21, 0x00


	//----- nvinfo : EIATTR_KPARAM_INFO
	.align		4
.L_17:
        /*0048*/ 	.byte	0x04, 0x17
        /*004a*/ 	.short	(.L_19 - .L_18)
.L_18:
        /*004c*/ 	.word	0x00000000
        /*0050*/ 	.short	0x0001
        /*0052*/ 	.short	0x0008
        /*0054*/ 	.byte	0x00, 0xf4, 0x21, 0x00


	//----- nvinfo : EIATTR_KPARAM_INFO
	.align		4
.L_19:
        /*0058*/ 	.byte	0x04, 0x17
        /*005a*/ 	.short	(.L_21 - .L_20)
.L_20:
        /*005c*/ 	.word	0x00000000
        /*0060*/ 	.short	0x0000
        /*0062*/ 	.short	0x0000
        /*0064*/ 	.byte	0x00, 0xf4, 0x21, 0x00


	//----- nvinfo : EIATTR_SPARSE_MMA_MASK
	.align		4
.L_21:
        /*0068*/ 	.byte	0x03, 0x50
        /*006a*/ 	.short	0x0000


	//----- nvinfo : EIATTR_MAXREG_COUNT
	.align		4
        /*006c*/ 	.byte	0x03, 0x1b
        /*006e*/ 	.short	0x00ff


	//----- nvinfo : EIATTR_EXIT_INSTR_OFFSETS
	.align		4
        /*0070*/ 	.byte	0x04, 0x1c
        /*0072*/ 	.short	(.L_23 - .L_22)


	//   ....[0]....
.L_22:
        /*0074*/ 	.word	0x00000300


	//----- nvinfo : EIATTR_REQNTID
	.align		4
.L_23:
        /*0078*/ 	.byte	0x04, 0x10
        /*007a*/ 	.short	(.L_25 - .L_24)
.L_24:
        /*007c*/ 	.word	0x00000080
        /*0080*/ 	.word	0x00000001
        /*0084*/ 	.word	0x00000001


	//----- nvinfo : EIATTR_CBANK_PARAM_SIZE
	.align		4
.L_25:
        /*0088*/ 	.byte	0x03, 0x19
        /*008a*/ 	.short	0x002c


	//----- nvinfo : EIATTR_PARAM_CBANK
	.align		4
        /*008c*/ 	.byte	0x04, 0x0a
        /*008e*/ 	.short	(.L_27 - .L_26)
	.align		4
.L_26:
        /*0090*/ 	.word	index@(.nv.constant0.triton_poi_fused_cat_21)
        /*0094*/ 	.short	0x0210
        /*0096*/ 	.short	0x002c


	//----- nvinfo : EIATTR_SW_WAR
	.align		4
.L_27:
        /*0098*/ 	.byte	0x04, 0x36
        /*009a*/ 	.short	(.L_29 - .L_28)
.L_28:
        /*009c*/ 	.word	0x00000008
.L_29:


//--------------------- .nv.callgraph             --------------------------
	.section	.nv.callgraph,"",@"SHT_CUDA_CALLGRAPH"
	.align	4
	.sectionentsize	8
	.align		4
        /*0000*/ 	.word	0x00000000
	.align		4
        /*0004*/ 	.word	0xffffffff
	.align		4
        /*0008*/ 	.word	0x00000000
	.align		4
        /*000c*/ 	.word	0xfffffffe
	.align		4
        /*0010*/ 	.word	0x00000000
	.align		4
        /*0014*/ 	.word	0xfffffffd
	.align		4
        /*0018*/ 	.word	0x00000000
	.align		4
        /*001c*/ 	.word	0xfffffffc


//--------------------- .text.triton_poi_fused_cat_21 --------------------------
	.section	.text.triton_poi_fused_cat_21,"ax",@progbits
	.align	128
        .global         triton_poi_fused_cat_21
        .type           triton_poi_fused_cat_21,@function
        .size           triton_poi_fused_cat_21,(.L_x_1 - triton_poi_fused_cat_21)
        .other          triton_poi_fused_cat_21,@"STO_CUDA_ENTRY STV_DEFAULT"
triton_poi_fused_cat_21:
.text.triton_poi_fused_cat_21:
[----:B------:R-:W-:Y:S01]  /*0000*/  LDC R1, c[0x0][0x28] ;  /* 0x00000a00ff017b82 */ /* 0x000fe20000000800 */
[----:B------:R-:W1:Y:S07]  /*0010*/  S2R R0, SR_TID.X ;  /* 0x0000000000007919 */ /* 0x000e6e0000002100 */
[----:B------:R-:W2:Y:S01]  /*0020*/  LDC.64 R2, c[0x0][0x210] ;  /* 0x00008400ff027b82 */ /* 0x000ea20000000a00 */
[----:B------:R-:W-:Y:S01]  /*0030*/  ULDC.64 UR4, c[0x0][0x208] ;  /* 0x0000820000047ab9 */ /* 0x000fe20000000a00 */
[----:B------:R-:W3:Y:S06]  /*0040*/  S2R R19, SR_CTAID.X ;  /* 0x0000000000137919 */ /* 0x000eec0000002500 */
[----:B------:R-:W4:Y:S08]  /*0050*/  LDC.64 R16, c[0x0][0x218] ;  /* 0x00008600ff107b82 */ /* 0x000f300000000a00 */
[----:B------:R-:W5:Y:S01]  /*0060*/  LDC.64 R14, c[0x0][0x220] ;  /* 0x00008800ff0e7b82 */ /* 0x000f620000000a00 */
[----:B-1----:R-:W-:-:S04]  /*0070*/  SHF.L.U32 R0, R0, 0x2, RZ ;  /* 0x0000000200007819 */ /* 0x002fc800000006ff */
[----:B------:R-:W-:-:S04]  /*0080*/  LOP3.LUT R0, R0, 0x1fc, RZ, 0xc0, !PT ;  /* 0x000001fc00007812 */ /* 0x000fc800078ec0ff */
[----:B---3--:R-:W-:-:S05]  /*0090*/  LEA R19, R19, R0, 0xa ;  /* 0x0000000013137211 */ /* 0x008fca00078e50ff */
[----:B--2---:R-:W-:-:S05]  /*00a0*/  IMAD.WIDE R2, R19, 0x4, R2 ;  /* 0x0000000413027825 */ /* 0x004fca00078e0202 */
[----:B------:R-:W2:Y:S04]  /*00b0*/  LDG.E.128 R8, desc[UR4][R2.64] ;  /* 0x0000000402087981 */ /* 0x000ea8000c1e1d00 */
[----:B------:R1:W3:Y:S01]  /*00c0*/  LDG.E.128 R4, desc[UR4][R2.64+0x800] ;  /* 0x0008000402047981 */ /* 0x0002e2000c1e1d00 */
[----:B------:R-:W-:Y:S01]  /*00d0*/  IADD3 R21, R19, 0x200, RZ ;  /* 0x0000020013157810 */ /* 0x000fe20007ffe0ff */
[----:B------:R-:W-:-:S04]  /*00e0*/  IMAD.HI R0, R19, 0x2aaaaaab, RZ ;  /* 0x2aaaaaab13007827 */ /* 0x000fc800078e02ff */
[----:B------:R-:W-:Y:S01]  /*00f0*/  IMAD.HI R18, R21, 0x2aaaaaab, RZ ;  /* 0x2aaaaaab15127827 */ /* 0x000fe200078e02ff */
[----:B------:R-:W-:Y:S01]  /*0100*/  SHF.R.U32.HI R13, RZ, 0x1f, R0 ;  /* 0x0000001fff0d7819 */ /* 0x000fe20000011600 */
[----:B-1----:R-:W1:Y:S03]  /*0110*/  LDC.64 R2, c[0x0][0x230] ;  /* 0x00008c00ff027b82 */ /* 0x002e660000000a00 */
[----:B------:R-:W-:Y:S02]  /*0120*/  SHF.R.U32.HI R23, RZ, 0x1f, R18 ;  /* 0x0000001fff177819 */ /* 0x000fe40000011612 */
[----:B------:R-:W-:Y:S02]  /*0130*/  LEA.HI.SX32 R0, R0, R13, 0x13 ;  /* 0x0000000d00007211 */ /* 0x000fe400078f9aff */
[----:B------:R-:W-:Y:S01]  /*0140*/  LEA.HI.SX32 R18, R18, R23, 0x13 ;  /* 0x0000001712127211 */ /* 0x000fe200078f9aff */
[----:B------:R-:W1:Y:S02]  /*0150*/  LDC.64 R12, c[0x0][0x228] ;  /* 0x00008a00ff0c7b82 */ /* 0x000e640000000a00 */
[----:B------:R-:W-:-:S02]  /*0160*/  IMAD R19, R0, -0xc000, R19 ;  /* 0xffff400000137824 */ /* 0x000fc400078e0213 */
[----:B------:R-:W-:Y:S02]  /*0170*/  IMAD R21, R18, -0xc000, R21 ;  /* 0xffff400012157824 */ /* 0x000fe400078e0215 */
[----:B------:R-:W-:Y:S02]  /*0180*/  IMAD R19, R0, 0xb4000, R19 ;  /* 0x000b400000137824 */ /* 0x000fe400078e0213 */
[----:B------:R-:W-:Y:S02]  /*0190*/  IMAD R23, R18, 0xb4000, R21 ;  /* 0x000b400012177824 */ /* 0x000fe400078e0215 */
[----:B----4-:R-:W-:-:S04]  /*01a0*/  IMAD.WIDE R20, R19, 0x4, R16 ;  /* 0x0000000413147825 */ /* 0x010fc800078e0210 */
[----:B------:R-:W-:Y:S02]  /*01b0*/  IMAD R19, R0, 0xc000, R19 ;  /* 0x0000c00000137824 */ /* 0x000fe400078e0213 */
[----:B------:R-:W-:Y:S02]  /*01c0*/  IMAD R25, R18, 0xc000, R23 ;  /* 0x0000c00012197824 */ /* 0x000fe400078e0217 */
[----:B------:R-:W-:-:S04]  /*01d0*/  IMAD.WIDE R16, R23, 0x4, R16 ;  /* 0x0000000417107825 */ /* 0x000fc800078e0210 */
[----:B-----5:R-:W-:-:S04]  /*01e0*/  IMAD.WIDE R22, R19, 0x4, R14 ;  /* 0x0000000413167825 */ /* 0x020fc800078e020e */
[----:B------:R-:W-:Y:S02]  /*01f0*/  IMAD R19, R0, 0xc000, R19 ;  /* 0x0000c00000137824 */ /* 0x000fe400078e0213 */
[----:B------:R-:W-:Y:S02]  /*0200*/  IMAD R27, R18, 0xc000, R25 ;  /* 0x0000c000121b7824 */ /* 0x000fe400078e0219 */
[----:B------:R-:W-:-:S04]  /*0210*/  IMAD.WIDE R14, R25, 0x4, R14 ;  /* 0x00000004190e7825 */ /* 0x000fc800078e020e */
[----:B------:R-:W-:Y:S02]  /*0220*/  IMAD R25, R0, 0xc000, R19 ;  /* 0x0000c00000197824 */ /* 0x000fe400078e0213 */
[----:B------:R-:W-:Y:S02]  /*0230*/  IMAD R29, R18, 0xc000, R27 ;  /* 0x0000c000121d7824 */ /* 0x000fe400078e021b */
[----:B01----:R-:W-:-:S04]  /*0240*/  IMAD.WIDE R18, R19, 0x4, R12 ;  /* 0x0000000413127825 */ /* 0x003fc800078e020c */
[----:B------:R-:W-:Y:S01]  /*0250*/  IMAD.WIDE R12, R27, 0x4, R12 ;  /* 0x000000041b0c7825 */ /* 0x000fe200078e020c */
[----:B--2---:R0:W-:Y:S04]  /*0260*/  STG.E.128 desc[UR4][R20.64], R8 ;  /* 0x0000000814007986 */ /* 0x0041e8000c101d04 */
[----:B---3--:R-:W-:Y:S04]  /*0270*/  STG.E.128 desc[UR4][R16.64], R4 ;  /* 0x0000000410007986 */ /* 0x008fe8000c101d04 */
[----:B------:R-:W-:Y:S04]  /*0280*/  STG.E.128 desc[UR4][R22.64], R8 ;  /* 0x0000000816007986 */ /* 0x000fe8000c101d04 */
[----:B------:R-:W-:Y:S04]  /*0290*/  STG.E.128 desc[UR4][R14.64], R4 ;  /* 0x000000040e007986 */ /* 0x000fe8000c101d04 */
[----:B------:R-:W-:Y:S01]  /*02a0*/  STG.E.128 desc[UR4][R18.64], R8 ;  /* 0x0000000812007986 */ /* 0x000fe2000c101d04 */
[----:B0-----:R-:W-:-:S03]  /*02b0*/  IMAD.WIDE R20, R25, 0x4, R2 ;  /* 0x0000000419147825 */ /* 0x001fc600078e0202 */
[----:B------:R-:W-:Y:S01]  /*02c0*/  STG.E.128 desc[UR4][R12.64], R4 ;  /* 0x000000040c007986 */ /* 0x000fe2000c101d04 */
[----:B------:R-:W-:-:S03]  /*02d0*/  IMAD.WIDE R2, R29, 0x4, R2 ;  /* 0x000000041d027825 */ /* 0x000fc600078e0202 */
[----:B------:R-:W-:Y:S04]  /*02e0*/  STG.E.128 desc[UR4][R20.64], R8 ;  /* 0x0000000814007986 */ /* 0x000fe8000c101d04 */
[----:B------:R-:W-:Y:S01]  /*02f0*/  STG.E.128 desc[UR4][R2.64], R4 ;  /* 0x0000000402007986 */ /* 0x000fe2000c101d04 */
[----:B------:R-:W-:Y:S05]  /*0300*/  EXIT ;  /* 0x000000000000794d */ /* 0x000fea0003800000 */
.L_x_0:
[----:B------:R-:W-:-:S00]  /*0310*/  BRA `(.L_x_0) ;  /* 0xfffffffc00fc7947 */ /* 0x000fc0000383ffff */
[----:B------:R-:W-:-:S00]  /*0320*/  NOP ;  /* 0x0000000000007918 */ /* 0x000fc00000000000 */
        /* <DEDUP_REMOVED lines=13> */
.L_x_1:


//--------------------- .nv.constant0.triton_poi_fused_cat_21 --------------------------
	.section	.nv.constant0.triton_poi_fused_cat_21,"a",@progbits
	.sectionflags	@""
	.align	4
.nv.constant0.triton_poi_fused_cat_21:
	.zero		572
